//
// Generated by NVIDIA NVVM Compiler
//
// Compiler Build ID: CL-36424714
// Cuda compilation tools, release 13.0, V13.0.88
// Based on NVVM 20.0.0
//

.version 9.0
.target sm_100
.address_size 64

	// .globl	_Z20matrixMultiplyKernelPKfS0_Pfiii
// _ZZ20matrixMultiplyKernelPKfS0_PfiiiE5tileA has been demoted
// _ZZ20matrixMultiplyKernelPKfS0_PfiiiE5tileB has been demoted

.visible .entry _Z20matrixMultiplyKernelPKfS0_Pfiii(
	.param .u64 .ptr .align 1 _Z20matrixMultiplyKernelPKfS0_Pfiii_param_0,
	.param .u64 .ptr .align 1 _Z20matrixMultiplyKernelPKfS0_Pfiii_param_1,
	.param .u64 .ptr .align 1 _Z20matrixMultiplyKernelPKfS0_Pfiii_param_2,
	.param .u32 _Z20matrixMultiplyKernelPKfS0_Pfiii_param_3,
	.param .u32 _Z20matrixMultiplyKernelPKfS0_Pfiii_param_4,
	.param .u32 _Z20matrixMultiplyKernelPKfS0_Pfiii_param_5
)
{
	.reg .pred 	%p<12>;
	.reg .b32 	%r<39>;
	.reg .b32 	%f<111>;
	.reg .b64 	%rd<13>;
	// demoted variable
	.shared .align 4 .b8 _ZZ20matrixMultiplyKernelPKfS0_PfiiiE5tileA[4096];
	// demoted variable
	.shared .align 4 .b8 _ZZ20matrixMultiplyKernelPKfS0_PfiiiE5tileB[4096];
	ld.param.u64 	%rd3, [_Z20matrixMultiplyKernelPKfS0_Pfiii_param_0];
	ld.param.u64 	%rd4, [_Z20matrixMultiplyKernelPKfS0_Pfiii_param_1];
	ld.param.u64 	%rd5, [_Z20matrixMultiplyKernelPKfS0_Pfiii_param_2];
	ld.param.u32 	%r22, [_Z20matrixMultiplyKernelPKfS0_Pfiii_param_4];
	ld.param.u32 	%r23, [_Z20matrixMultiplyKernelPKfS0_Pfiii_param_5];
	mov.u32 	%r24, %ctaid.y;
	mov.u32 	%r25, %ntid.y;
	mov.u32 	%r36, %tid.y;
	mad.lo.s32 	%r2, %r24, %r25, %r36;
	mov.u32 	%r26, %ctaid.x;
	mov.u32 	%r27, %ntid.x;
	mov.u32 	%r34, %tid.x;
	mad.lo.s32 	%r4, %r26, %r27, %r34;
	setp.lt.s32 	%p1, %r22, 1;
	mov.f32 	%f110, 0f00000000;
	@%p1 bra 	$L__BB0_7;
	shl.b32 	%r29, %r36, 7;
	mov.u32 	%r30, _ZZ20matrixMultiplyKernelPKfS0_PfiiiE5tileA;
	add.s32 	%r5, %r30, %r29;
	shl.b32 	%r31, %r34, 2;
	add.s32 	%r6, %r5, %r31;
	mov.u32 	%r32, _ZZ20matrixMultiplyKernelPKfS0_PfiiiE5tileB;
	add.s32 	%r8, %r32, %r31;
	add.s32 	%r7, %r8, %r29;
	mad.lo.s32 	%r37, %r36, %r22, %r4;
	shl.b32 	%r10, %r22, 5;
	mad.lo.s32 	%r35, %r22, %r2, %r34;
	cvta.to.global.u64 	%rd1, %rd3;
	cvta.to.global.u64 	%rd2, %rd4;
	mov.f32 	%f110, 0f00000000;
	mov.b32 	%r38, 0;
$L__BB0_2:
	setp.ge.s32 	%p2, %r2, %r23;
	setp.ge.u32 	%p3, %r34, %r22;
	mov.f32 	%f108, 0f00000000;
	or.pred  	%p4, %p2, %p3;
	@%p4 bra 	$L__BB0_4;
	mul.wide.u32 	%rd6, %r35, 4;
	add.s64 	%rd7, %rd1, %rd6;
	ld.global.f32 	%f108, [%rd7];
$L__BB0_4:
	setp.ge.s32 	%p5, %r4, %r22;
	st.shared.f32 	[%r6], %f108;
	setp.ge.u32 	%p6, %r36, %r22;
	mov.f32 	%f109, 0f00000000;
	or.pred  	%p7, %p5, %p6;
	@%p7 bra 	$L__BB0_6;
	mul.wide.u32 	%rd8, %r37, 4;
	add.s64 	%rd9, %rd2, %rd8;
	ld.global.f32 	%f109, [%rd9];
$L__BB0_6:
	st.shared.f32 	[%r7], %f109;
	bar.sync 	0;
	ld.shared.f32 	%f12, [%r5];
	ld.shared.f32 	%f13, [%r8];
	fma.rn.f32 	%f14, %f12, %f13, %f110;
	ld.shared.f32 	%f15, [%r5+4];
	ld.shared.f32 	%f16, [%r8+128];
	fma.rn.f32 	%f17, %f15, %f16, %f14;
	ld.shared.f32 	%f18, [%r5+8];
	ld.shared.f32 	%f19, [%r8+256];
	fma.rn.f32 	%f20, %f18, %f19, %f17;
	ld.shared.f32 	%f21, [%r5+12];
	ld.shared.f32 	%f22, [%r8+384];
	fma.rn.f32 	%f23, %f21, %f22, %f20;
	ld.shared.f32 	%f24, [%r5+16];
	ld.shared.f32 	%f25, [%r8+512];
	fma.rn.f32 	%f26, %f24, %f25, %f23;
	ld.shared.f32 	%f27, [%r5+20];
	ld.shared.f32 	%f28, [%r8+640];
	fma.rn.f32 	%f29, %f27, %f28, %f26;
	ld.shared.f32 	%f30, [%r5+24];
	ld.shared.f32 	%f31, [%r8+768];
	fma.rn.f32 	%f32, %f30, %f31, %f29;
	ld.shared.f32 	%f33, [%r5+28];
	ld.shared.f32 	%f34, [%r8+896];
	fma.rn.f32 	%f35, %f33, %f34, %f32;
	ld.shared.f32 	%f36, [%r5+32];
	ld.shared.f32 	%f37, [%r8+1024];
	fma.rn.f32 	%f38, %f36, %f37, %f35;
	ld.shared.f32 	%f39, [%r5+36];
	ld.shared.f32 	%f40, [%r8+1152];
	fma.rn.f32 	%f41, %f39, %f40, %f38;
	ld.shared.f32 	%f42, [%r5+40];
	ld.shared.f32 	%f43, [%r8+1280];
	fma.rn.f32 	%f44, %f42, %f43, %f41;
	ld.shared.f32 	%f45, [%r5+44];
	ld.shared.f32 	%f46, [%r8+1408];
	fma.rn.f32 	%f47, %f45, %f46, %f44;
	ld.shared.f32 	%f48, [%r5+48];
	ld.shared.f32 	%f49, [%r8+1536];
	fma.rn.f32 	%f50, %f48, %f49, %f47;
	ld.shared.f32 	%f51, [%r5+52];
	ld.shared.f32 	%f52, [%r8+1664];
	fma.rn.f32 	%f53, %f51, %f52, %f50;
	ld.shared.f32 	%f54, [%r5+56];
	ld.shared.f32 	%f55, [%r8+1792];
	fma.rn.f32 	%f56, %f54, %f55, %f53;
	ld.shared.f32 	%f57, [%r5+60];
	ld.shared.f32 	%f58, [%r8+1920];
	fma.rn.f32 	%f59, %f57, %f58, %f56;
	ld.shared.f32 	%f60, [%r5+64];
	ld.shared.f32 	%f61, [%r8+2048];
	fma.rn.f32 	%f62, %f60, %f61, %f59;
	ld.shared.f32 	%f63, [%r5+68];
	ld.shared.f32 	%f64, [%r8+2176];
	fma.rn.f32 	%f65, %f63, %f64, %f62;
	ld.shared.f32 	%f66, [%r5+72];
	ld.shared.f32 	%f67, [%r8+2304];
	fma.rn.f32 	%f68, %f66, %f67, %f65;
	ld.shared.f32 	%f69, [%r5+76];
	ld.shared.f32 	%f70, [%r8+2432];
	fma.rn.f32 	%f71, %f69, %f70, %f68;
	ld.shared.f32 	%f72, [%r5+80];
	ld.shared.f32 	%f73, [%r8+2560];
	fma.rn.f32 	%f74, %f72, %f73, %f71;
	ld.shared.f32 	%f75, [%r5+84];
	ld.shared.f32 	%f76, [%r8+2688];
	fma.rn.f32 	%f77, %f75, %f76, %f74;
	ld.shared.f32 	%f78, [%r5+88];
	ld.shared.f32 	%f79, [%r8+2816];
	fma.rn.f32 	%f80, %f78, %f79, %f77;
	ld.shared.f32 	%f81, [%r5+92];
	ld.shared.f32 	%f82, [%r8+2944];
	fma.rn.f32 	%f83, %f81, %f82, %f80;
	ld.shared.f32 	%f84, [%r5+96];
	ld.shared.f32 	%f85, [%r8+3072];
	fma.rn.f32 	%f86, %f84, %f85, %f83;
	ld.shared.f32 	%f87, [%r5+100];
	ld.shared.f32 	%f88, [%r8+3200];
	fma.rn.f32 	%f89, %f87, %f88, %f86;
	ld.shared.f32 	%f90, [%r5+104];
	ld.shared.f32 	%f91, [%r8+3328];
	fma.rn.f32 	%f92, %f90, %f91, %f89;
	ld.shared.f32 	%f93, [%r5+108];
	ld.shared.f32 	%f94, [%r8+3456];
	fma.rn.f32 	%f95, %f93, %f94, %f92;
	ld.shared.f32 	%f96, [%r5+112];
	ld.shared.f32 	%f97, [%r8+3584];
	fma.rn.f32 	%f98, %f96, %f97, %f95;
	ld.shared.f32 	%f99, [%r5+116];
	ld.shared.f32 	%f100, [%r8+3712];
	fma.rn.f32 	%f101, %f99, %f100, %f98;
	ld.shared.f32 	%f102, [%r5+120];
	ld.shared.f32 	%f103, [%r8+3840];
	fma.rn.f32 	%f104, %f102, %f103, %f101;
	ld.shared.f32 	%f105, [%r5+124];
	ld.shared.f32 	%f106, [%r8+3968];
	fma.rn.f32 	%f110, %f105, %f106, %f104;
	bar.sync 	0;
	add.s32 	%r38, %r38, 32;
	add.s32 	%r37, %r37, %r10;
	add.s32 	%r36, %r36, 32;
	add.s32 	%r35, %r35, 32;
	add.s32 	%r34, %r34, 32;
	setp.lt.s32 	%p8, %r38, %r22;
	@%p8 bra 	$L__BB0_2;
$L__BB0_7:
	setp.ge.s32 	%p9, %r2, %r23;
	setp.ge.s32 	%p10, %r4, %r22;
	or.pred  	%p11, %p10, %p9;
	@%p11 bra 	$L__BB0_9;
	mad.lo.s32 	%r33, %r22, %r2, %r4;
	cvta.to.global.u64 	%rd10, %rd5;
	mul.wide.s32 	%rd11, %r33, 4;
	add.s64 	%rd12, %rd10, %rd11;
	st.global.f32 	[%rd12], %f110;
$L__BB0_9:
	ret;

}


// ===== COMPILED SASS (sm_100) =====

	.target	sm_100

	.elftype	@"ET_EXEC"


//--------------------- .note.nv.tkinfo           --------------------------
	.section	.note.nv.tkinfo,"",@"SHT_NOTE"
	.sectionflags	@"SHF_NOTE_NV_TKINFO"
	.tkinfo
        /*0018*/ 	.word	0x00000002
        /*0030*/ 	.string	""
        /*0030*/ 	.string	"ptxas"
        /*0030*/ 	.string	"Cuda compilation tools, release 13.0, V13.0.88"
        /*0030*/ 	.string	"Build cuda_13.0.r13.0/compiler.36424714_0"
        /*0030*/ 	.string	"-arch sm_100 -m 64 "



//--------------------- .note.nv.cuinfo           --------------------------
	.section	.note.nv.cuinfo,"",@"SHT_NOTE"
	.sectionflags	@"SHF_NOTE_NV_CUINFO"
        /*0018*/ 	.short	0x0002
        /*001a*/ 	.short	0x0064
        /*001c*/ 	.short	0x0082
	.zero		2


//--------------------- .nv.info                  --------------------------
	.section	.nv.info,"",@"SHT_CUDA_INFO"
	.align	4


	//----- nvinfo : EIATTR_REGCOUNT
	.align		4
        /*0000*/ 	.byte	0x04, 0x2f
        /*0002*/ 	.short	(.L_1 - .L_0)
	.align		4
.L_0:
        /*0004*/ 	.word	index@(_Z20matrixMultiplyKernelPKfS0_Pfiii)
        /*0008*/ 	.word	0x00000020


	//----- nvinfo : EIATTR_FRAME_SIZE
	.align		4
.L_1:
        /*000c*/ 	.byte	0x04, 0x11
        /*000e*/ 	.short	(.L_3 - .L_2)
	.align		4
.L_2:
        /*0010*/ 	.word	index@(_Z20matrixMultiplyKernelPKfS0_Pfiii)
        /*0014*/ 	.word	0x00000000


	//----- nvinfo : EIATTR_MIN_STACK_SIZE
	.align		4
.L_3:
        /*0018*/ 	.byte	0x04, 0x12
        /*001a*/ 	.short	(.L_5 - .L_4)
	.align		4
.L_4:
        /*001c*/ 	.word	index@(_Z20matrixMultiplyKernelPKfS0_Pfiii)
        /*0020*/ 	.word	0x00000000
.L_5:


//--------------------- .nv.compat                --------------------------
	.section	.nv.compat,"",@"SHT_CUDA_COMPAT_INFO"
	.align	4
        /*0000*/ 	.byte	0x02, 0x09, 0x00, 0x00, 0x02, 0x02, 0x01, 0x00, 0x02, 0x05, 0x05, 0x00, 0x03, 0x07, 0x01, 0x01
        /*0010*/ 	.byte	0x02, 0x03, 0x00, 0x00, 0x02, 0x06, 0x01, 0x00, 0x04, 0x0b, 0x08, 0x00, 0x09, 0x00, 0x00, 0x00
        /*0020*/ 	.byte	0x00, 0x00, 0x00, 0x00


//--------------------- .nv.info._Z20matrixMultiplyKernelPKfS0_Pfiii --------------------------
	.section	.nv.info._Z20matrixMultiplyKernelPKfS0_Pfiii,"",@"SHT_CUDA_INFO"
	.sectionflags	@""
	.align	4


	//----- nvinfo : EIATTR_CUDA_API_VERSION
	.align		4
        /*0000*/ 	.byte	0x04, 0x37
        /*0002*/ 	.short	(.L_7 - .L_6)
.L_6:
        /*0004*/ 	.word	0x00000082


	//----- nvinfo : EIATTR_KPARAM_INFO
	.align		4
.L_7:
        /*0008*/ 	.byte	0x04, 0x17
        /*000a*/ 	.short	(.L_9 - .L_8)
.L_8:
        /*000c*/ 	.word	0x00000000
        /*0010*/ 	.short	0x0005
        /*0012*/ 	.short	0x0020
        /*0014*/ 	.byte	0x00, 0xf0, 0x11, 0x00


	//----- nvinfo : EIATTR_KPARAM_INFO
	.align		4
.L_9:
        /*0018*/ 	.byte	0x04, 0x17
        /*001a*/ 	.short	(.L_11 - .L_10)
.L_10:
        /*001c*/ 	.word	0x00000000
        /*0020*/ 	.short	0x0004
        /*0022*/ 	.short	0x001c
        /*0024*/ 	.byte	0x00, 0xf0, 0x11, 0x00


	//----- nvinfo : EIATTR_KPARAM_INFO
	.align		4
.L_11:
        /*0028*/ 	.byte	0x04, 0x17
        /*002a*/ 	.short	(.L_13 - .L_12)
.L_12:
        /*002c*/ 	.word	0x00000000
        /*0030*/ 	.short	0x0003
        /*0032*/ 	.short	0x0018
        /*0034*/ 	.byte	0x00, 0xf0, 0x11, 0x00


	//----- nvinfo : EIATTR_KPARAM_INFO
	.align		4
.L_13:
        /*0038*/ 	.byte	0x04, 0x17
        /*003a*/ 	.short	(.L_15 - .L_14)
.L_14:
        /*003c*/ 	.word	0x00000000
        /*0040*/ 	.short	0x0002
        /*0042*/ 	.short	0x0010
        /*0044*/ 	.byte	0x00, 0xf5, 0x21, 0x00


	//----- nvinfo : EIATTR_KPARAM_INFO
	.align		4
.L_15:
        /*0048*/ 	.byte	0x04, 0x17
        /*004a*/ 	.short	(.L_17 - .L_16)
.L_16:
        /*004c*/ 	.word	0x00000000
        /*0050*/ 	.short	0x0001
        /*0052*/ 	.short	0x0008
        /*0054*/ 	.byte	0x00, 0xf5, 0x21, 0x00


	//----- nvinfo : EIATTR_KPARAM_INFO
	.align		4
.L_17:
        /*0058*/ 	.byte	0x04, 0x17
        /*005a*/ 	.short	(.L_19 - .L_18)
.L_18:
        /*005c*/ 	.word	0x00000000
        /*0060*/ 	.short	0x0000
        /*0062*/ 	.short	0x0000
        /*0064*/ 	.byte	0x00, 0xf5, 0x21, 0x00


	//----- nvinfo : EIATTR_SPARSE_MMA_MASK
	.align		4
.L_19:
        /*0068*/ 	.byte	0x03, 0x50
        /*006a*/ 	.short	0x0000


	//----- nvinfo : EIATTR_MAXREG_COUNT
	.align		4
        /*006c*/ 	.byte	0x03, 0x1b
        /*006e*/ 	.short	0x00ff


	//----- nvinfo : EIATTR_NUM_BARRIERS
	.align		4
        /*0070*/ 	.byte	0x02, 0x4c
        /*0072*/ 	.byte	0x01
	.zero		1


	//----- nvinfo : EIATTR_MERCURY_ISA_VERSION
	.align		4
        /*0074*/ 	.byte	0x03, 0x5f
        /*0076*/ 	.short	0x0101


	//----- nvinfo : EIATTR_VRC_CTA_INIT_COUNT
	.align		4
        /*0078*/ 	.byte	0x02, 0x4a
	.zero		1
	.zero		1


	//----- nvinfo : EIATTR_EXIT_INSTR_OFFSETS
	.align		4
        /*007c*/ 	.byte	0x04, 0x1c
        /*007e*/ 	.short	(.L_21 - .L_20)


	//   ....[0]....
.L_20:
        /*0080*/ 	.word	0x00000810


	//   ....[1]....
        /*0084*/ 	.word	0x00000860


	//----- nvinfo : EIATTR_CBANK_PARAM_SIZE
	.align		4
.L_21:
        /*0088*/ 	.byte	0x03, 0x19
        /*008a*/ 	.short	0x0024


	//----- nvinfo : EIATTR_PARAM_CBANK
	.align		4
        /*008c*/ 	.byte	0x04, 0x0a
        /*008e*/ 	.short	(.L_23 - .L_22)
	.align		4
.L_22:
        /*0090*/ 	.word	index@(.nv.constant0._Z20matrixMultiplyKernelPKfS0_Pfiii)
        /*0094*/ 	.short	0x0380
        /*0096*/ 	.short	0x0024


	//----- nvinfo : EIATTR_SW_WAR
	.align		4
.L_23:
        /*0098*/ 	.byte	0x04, 0x36
        /*009a*/ 	.short	(.L_25 - .L_24)
.L_24:
        /*009c*/ 	.word	0x00000008
.L_25:


//--------------------- .nv.callgraph             --------------------------
	.section	.nv.callgraph,"",@"SHT_CUDA_CALLGRAPH"
	.align	4
	.sectionentsize	8
	.align		4
        /*0000*/ 	.word	0x00000000
	.align		4
        /*0004*/ 	.word	0xffffffff
	.align		4
        /*0008*/ 	.word	0x00000000
	.align		4
        /*000c*/ 	.word	0xfffffffe
	.align		4
        /*0010*/ 	.word	0x00000000
	.align		4
        /*0014*/ 	.word	0xfffffffd
	.align		4
        /*0018*/ 	.word	0x00000000
	.align		4
        /*001c*/ 	.word	0xfffffffc


//--------------------- .text._Z20matrixMultiplyKernelPKfS0_Pfiii --------------------------
	.section	.text._Z20matrixMultiplyKernelPKfS0_Pfiii,"ax",@progbits
	.align	128
        .global         _Z20matrixMultiplyKernelPKfS0_Pfiii
        .type           _Z20matrixMultiplyKernelPKfS0_Pfiii,@function
        .size           _Z20matrixMultiplyKernelPKfS0_Pfiii,(.L_x_3 - _Z20matrixMultiplyKernelPKfS0_Pfiii)
        .other          _Z20matrixMultiplyKernelPKfS0_Pfiii,@"STO_CUDA_ENTRY STV_DEFAULT"
_Z20matrixMultiplyKernelPKfS0_Pfiii:
.text._Z20matrixMultiplyKernelPKfS0_Pfiii:
[----:B------:R-:W-:Y:S01]  /*0000*/  LDC R1, c[0x0][0x37c] ;  /* 0x0000df00ff017b82 */ /* 0x000fe20000000800 */
[----:B------:R-:W0:Y:S01]  /*0010*/  LDCU UR6, c[0x0][0x39c] ;  /* 0x00007380ff0677ac */ /* 0x000e220008000800 */
[----:B------:R-:W1:Y:S06]  /*0020*/  S2R R21, SR_TID.Y ;  /* 0x0000000000157919 */ /* 0x000e6c0000002200 */
[----:B------:R-:W1:Y:S01]  /*0030*/  LDC R16, c[0x0][0x364] ;  /* 0x0000d900ff107b82 */ /* 0x000e620000000800 */
[----:B------:R-:W-:Y:S01]  /*0040*/  HFMA2 R27, -RZ, RZ, 0, 0 ;  /* 0x00000000ff1b7431 */ /* 0x000fe200000001ff */
[----:B------:R-:W2:Y:S01]  /*0050*/  LDCU.64 UR8, c[0x0][0x358] ;  /* 0x00006b00ff0877ac */ /* 0x000ea20008000a00 */
[----:B------:R-:W3:Y:S05]  /*0060*/  S2R R19, SR_TID.X ;  /* 0x0000000000137919 */ /* 0x000eea0000002100 */
[----:B------:R-:W1:Y:S08]  /*0070*/  S2UR UR4, SR_CTAID.Y ;  /* 0x00000000000479c3 */ /* 0x000e700000002600 */
[----:B------:R-:W3:Y:S01]  /*0080*/  S2UR UR5, SR_CTAID.X ;  /* 0x00000000000579c3 */ /* 0x000ee20000002500 */
[----:B0-----:R-:W-:-:S04]  /*0090*/  MOV R6, UR6 ;  /* 0x0000000600067c02 */ /* 0x001fc80008000f00 */
[----:B------:R-:W-:-:S03]  /*00a0*/  ISETP.GE.AND P0, PT, R6, 0x1, PT ;  /* 0x000000010600780c */ /* 0x000fc60003f06270 */
[----:B------:R-:W3:Y:S01]  /*00b0*/  LDC R23, c[0x0][0x360] ;  /* 0x0000d800ff177b82 */ /* 0x000ee20000000800 */
[----:B-1----:R-:W-:Y:S02]  /*00c0*/  IMAD R16, R16, UR4, R21 ;  /* 0x0000000410107c24 */ /* 0x002fe4000f8e0215 */
[----:B---3--:R-:W-:-:S07]  /*00d0*/  IMAD R23, R23, UR5, R19 ;  /* 0x0000000517177c24 */ /* 0x008fce000f8e0213 */
[----:B--2---:R-:W-:Y:S05]  /*00e0*/  @!P0 BRA `(.L_x_0) ;  /* 0x0000000400bc8947 */ /* 0x004fea0003800000 */
[----:B------:R-:W0:Y:S01]  /*00f0*/  S2UR UR6, SR_CgaCtaId ;  /* 0x00000000000679c3 */ /* 0x000e220000008800 */
[----:B------:R-:W-:Y:S01]  /*0100*/  UMOV UR4, 0x400 ;  /* 0x0000040000047882 */ /* 0x000fe20000000000 */
[----:B------:R-:W-:Y:S01]  /*0110*/  MOV R27, RZ ;  /* 0x000000ff001b7202 */ /* 0x000fe20000000f00 */
[----:B------:R-:W-:Y:S01]  /*0120*/  UIADD3 UR5, UPT, UPT, UR4, 0x1000, URZ ;  /* 0x0000100004057890 */ /* 0x000fe2000fffe0ff */
[-C--:B------:R-:W-:Y:S01]  /*0130*/  IMAD R17, R21, R6.reuse, R23 ;  /* 0x0000000615117224 */ /* 0x080fe200078e0217 */
[----:B------:R-:W1:Y:S01]  /*0140*/  LDCU UR7, c[0x0][0x3a0] ;  /* 0x00007400ff0777ac */ /* 0x000e620008000800 */
[----:B------:R-:W-:Y:S02]  /*0150*/  IMAD R7, R16, R6, R19 ;  /* 0x0000000610077224 */ /* 0x000fe400078e0213 */
[----:B------:R-:W2:Y:S01]  /*0160*/  LDC R0, c[0x0][0x39c] ;  /* 0x0000e700ff007b82 */ /* 0x000ea20000000800 */
[----:B0-----:R-:W-:Y:S02]  /*0170*/  ULEA UR4, UR6, UR4, 0x18 ;  /* 0x0000000406047291 */ /* 0x001fe4000f8ec0ff */
[----:B------:R-:W-:-:S04]  /*0180*/  ULEA UR5, UR6, UR5, 0x18 ;  /* 0x0000000506057291 */ /* 0x000fc8000f8ec0ff */
[----:B------:R-:W-:Y:S01]  /*0190*/  LEA R5, R21, UR4, 0x7 ;  /* 0x0000000415057c11 */ /* 0x000fe2000f8e38ff */
[----:B------:R-:W-:Y:S01]  /*01a0*/  UMOV UR4, URZ ;  /* 0x000000ff00047c82 */ /* 0x000fe20008000000 */
[C---:B------:R-:W-:Y:S02]  /*01b0*/  LEA R2, R19.reuse, UR5, 0x2 ;  /* 0x0000000513027c11 */ /* 0x040fe4000f8e10ff */
[----:B------:R-:W-:Y:S02]  /*01c0*/  LEA R4, R19, R5, 0x2 ;  /* 0x0000000513047211 */ /* 0x000fe400078e10ff */
[----:B-1----:R-:W-:-:S07]  /*01d0*/  LEA R3, R21, R2, 0x7 ;  /* 0x0000000215037211 */ /* 0x002fce00078e38ff */
.L_x_1:
[----:B--2---:R-:W-:Y:S01]  /*01e0*/  MOV R6, R0 ;  /* 0x0000000000067202 */ /* 0x004fe20000000f00 */
[----:B------:R-:W-:Y:S01]  /*01f0*/  HFMA2 R22, -RZ, RZ, 0, 0 ;  /* 0x00000000ff167431 */ /* 0x000fe200000001ff */
[----:B------:R-:W-:Y:S02]  /*0200*/  MOV R26, RZ ;  /* 0x000000ff001a7202 */ /* 0x000fe40000000f00 */
[-C--:B------:R-:W-:Y:S02]  /*0210*/  ISETP.GE.U32.AND P1, PT, R19, R6.reuse, PT ;  /* 0x000000061300720c */ /* 0x080fe40003f26070 */
[-C--:B------:R-:W-:Y:S02]  /*0220*/  ISETP.GE.U32.AND P0, PT, R21, R6.reuse, PT ;  /* 0x000000061500720c */ /* 0x080fe40003f06070 */
[----:B------:R-:W-:Y:S02]  /*0230*/  ISETP.GE.OR P1, PT, R16, UR7, P1 ;  /* 0x0000000710007c0c */ /* 0x000fe40008f26670 */
[----:B------:R-:W-:-:S11]  /*0240*/  ISETP.GE.OR P0, PT, R23, R6, P0 ;  /* 0x000000061700720c */ /* 0x000fd60000706670 */
[----:B------:R-:W0:Y:S08]  /*0250*/  @!P1 LDC.64 R10, c[0x0][0x380] ;  /* 0x0000e000ff0a9b82 */ /* 0x000e300000000a00 */
[----:B------:R-:W1:Y:S01]  /*0260*/  @!P0 LDC.64 R8, c[0x0][0x388] ;  /* 0x0000e200ff088b82 */ /* 0x000e620000000a00 */
[----:B0-----:R-:W-:-:S05]  /*0270*/  @!P1 IMAD.WIDE.U32 R10, R7, 0x4, R10 ;  /* 0x00000004070a9825 */ /* 0x001fca00078e000a */
[----:B------:R-:W2:Y:S01]  /*0280*/  @!P1 LDG.E R22, desc[UR8][R10.64] ;  /* 0x000000080a169981 */ /* 0x000ea2000c1e1900 */
[----:B-1----:R-:W-:-:S05]  /*0290*/  @!P0 IMAD.WIDE.U32 R24, R17, 0x4, R8 ;  /* 0x0000000411188825 */ /* 0x002fca00078e0008 */
[----:B------:R-:W3:Y:S01]  /*02a0*/  @!P0 LDG.E R26, desc[UR8][R24.64] ;  /* 0x00000008181a8981 */ /* 0x000ee2000c1e1900 */
[----:B------:R-:W-:-:S06]  /*02b0*/  UIADD3 UR4, UPT, UPT, UR4, 0x20, URZ ;  /* 0x0000002004047890 */ /* 0x000fcc000fffe0ff */
[----:B------:R-:W-:Y:S01]  /*02c0*/  ISETP.LE.AND P0, PT, R6, UR4, PT ;  /* 0x0000000406007c0c */ /* 0x000fe2000bf03270 */
[----:B--2---:R-:W-:Y:S04]  /*02d0*/  STS [R4], R22 ;  /* 0x0000001604007388 */ /* 0x004fe80000000800 */
[----:B---3--:R-:W-:Y:S01]  /*02e0*/  STS [R3], R26 ;  /* 0x0000001a03007388 */ /* 0x008fe20000000800 */
[----:B------:R-:W-:Y:S06]  /*02f0*/  BAR.SYNC.DEFER_BLOCKING 0x0 ;  /* 0x0000000000007b1d */ /* 0x000fec0000010000 */
[----:B------:R-:W-:Y:S04]  /*0300*/  LDS R28, [R2] ;  /* 0x00000000021c7984 */ /* 0x000fe80000000800 */
[----:B------:R-:W0:Y:S04]  /*0310*/  LDS.128 R12, [R5] ;  /* 0x00000000050c7984 */ /* 0x000e280000000c00 */
[----:B------:R-:W1:Y:S04]  /*0320*/  LDS R25, [R2+0x80] ;  /* 0x0000800002197984 */ /* 0x000e680000000800 */
[----:B------:R-:W2:Y:S04]  /*0330*/  LDS R29, [R2+0x100] ;  /* 0x00010000021d7984 */ /* 0x000ea80000000800 */
[----:B------:R-:W3:Y:S04]  /*0340*/  LDS R20, [R2+0x180] ;  /* 0x0001800002147984 */ /* 0x000ee80000000800 */
[----:B------:R-:W-:Y:S04]  /*0350*/  LDS R18, [R2+0x200] ;  /* 0x0002000002127984 */ /* 0x000fe80000000800 */
[----:B------:R-:W4:Y:S04]  /*0360*/  LDS.128 R8, [R5+0x10] ;  /* 0x0000100005087984 */ /* 0x000f280000000c00 */
[----:B------:R-:W5:Y:S04]  /*0370*/  LDS R22, [R2+0x280] ;  /* 0x0002800002167984 */ /* 0x000f680000000800 */
[----:B------:R-:W-:Y:S04]  /*0380*/  LDS R26, [R2+0x380] ;  /* 0x00038000021a7984 */ /* 0x000fe80000000800 */
[----:B------:R-:W-:Y:S01]  /*0390*/  LDS R24, [R2+0x580] ;  /* 0x0005800002187984 */ /* 0x000fe20000000800 */
[----:B0-----:R-:W-:-:S03]  /*03a0*/  FFMA R12, R12, R28, R27 ;  /* 0x0000001c0c0c7223 */ /* 0x001fc6000000001b */
[----:B------:R-:W0:Y:S01]  /*03b0*/  LDS R27, [R2+0x300] ;  /* 0x00030000021b7984 */ /* 0x000e220000000800 */
[----:B-1----:R-:W-:-:S04]  /*03c0*/  FFMA R12, R25, R13, R12 ;  /* 0x0000000d190c7223 */ /* 0x002fc8000000000c */
[----:B--2---:R-:W-:-:S04]  /*03d0*/  FFMA R29, R29, R14, R12 ;  /* 0x0000000e1d1d7223 */ /* 0x004fc8000000000c */
[----:B---3--:R-:W-:Y:S02]  /*03e0*/  FFMA R25, R20, R15, R29 ;  /* 0x0000000f14197223 */ /* 0x008fe4000000001d */
[----:B------:R-:W-:Y:S04]  /*03f0*/  LDS R29, [R2+0x400] ;  /* 0x00040000021d7984 */ /* 0x000fe80000000800 */
[----:B------:R-:W1:Y:S01]  /*0400*/  LDS.128 R12, [R5+0x20] ;  /* 0x00002000050c7984 */ /* 0x000e620000000c00 */
[----:B----4-:R-:W-:-:S03]  /*0410*/  FFMA R25, R8, R18, R25 ;  /* 0x0000001208197223 */ /* 0x010fc60000000019 */
[----:B------:R-:W2:Y:S01]  /*0420*/  LDS R20, [R2+0x480] ;  /* 0x0004800002147984 */ /* 0x000ea20000000800 */
[----:B-----5:R-:W-:-:S03]  /*0430*/  FFMA R22, R22, R9, R25 ;  /* 0x0000000916167223 */ /* 0x020fc60000000019 */
[----:B------:R-:W3:Y:S04]  /*0440*/  LDS R25, [R2+0x500] ;  /* 0x0005000002197984 */ /* 0x000ee80000000800 */
[----:B------:R-:W-:Y:S01]  /*0450*/  LDS R18, [R2+0x680] ;  /* 0x0006800002127984 */ /* 0x000fe20000000800 */
[----:B0-----:R-:W-:-:S03]  /*0460*/  FFMA R27, R27, R10, R22 ;  /* 0x0000000a1b1b7223 */ /* 0x001fc60000000016 */
[----:B------:R-:W-:Y:S01]  /*0470*/  LDS R22, [R2+0x780] ;  /* 0x0007800002167984 */ /* 0x000fe20000000800 */
[----:B------:R-:W-:-:S03]  /*0480*/  FFMA R26, R26, R11, R27 ;  /* 0x0000000b1a1a7223 */ /* 0x000fc6000000001b */
[----:B------:R-:W-:Y:S04]  /*0490*/  LDS R27, [R2+0x600] ;  /* 0x00060000021b7984 */ /* 0x000fe80000000800 */
[----:B------:R-:W0:Y:S01]  /*04a0*/  LDS.128 R8, [R5+0x30] ;  /* 0x0000300005087984 */ /* 0x000e220000000c00 */
[----:B-1----:R-:W-:-:S04]  /*04b0*/  FFMA R29, R12, R29, R26 ;  /* 0x0000001d0c1d7223 */ /* 0x002fc8000000001a */
[----:B--2---:R-:W-:Y:S02]  /*04c0*/  FFMA R20, R20, R13, R29 ;  /* 0x0000000d14147223 */ /* 0x004fe4000000001d */
[----:B------:R-:W1:Y:S02]  /*04d0*/  LDS R29, [R2+0x700] ;  /* 0x00070000021d7984 */ /* 0x000e640000000800 */
[----:B---3--:R-:W-:Y:S02]  /*04e0*/  FFMA R25, R25, R14, R20 ;  /* 0x0000000e19197223 */ /* 0x008fe40000000014 */
[----:B------:R-:W-:Y:S02]  /*04f0*/  LDS R20, [R2+0x880] ;  /* 0x0008800002147984 */ /* 0x000fe40000000800 */
[----:B------:R-:W-:Y:S02]  /*0500*/  FFMA R24, R24, R15, R25 ;  /* 0x0000000f18187223 */ /* 0x000fe40000000019 */
[----:B------:R-:W-:Y:S04]  /*0510*/  LDS R25, [R2+0x800] ;  /* 0x0008000002197984 */ /* 0x000fe80000000800 */
[----:B------:R-:W2:Y:S01]  /*0520*/  LDS.128 R12, [R5+0x40] ;  /* 0x00004000050c7984 */ /* 0x000ea20000000c00 */
[----:B0-----:R-:W-:-:S03]  /*0530*/  FFMA R27, R8, R27, R24 ;  /* 0x0000001b081b7223 */ /* 0x001fc60000000018 */
[----:B------:R-:W-:Y:S01]  /*0540*/  LDS R24, [R2+0x980] ;  /* 0x0009800002187984 */ /* 0x000fe20000000800 */
[----:B------:R-:W-:-:S03]  /*0550*/  FFMA R8, R18, R9, R27 ;  /* 0x0000000912087223 */ /* 0x000fc6000000001b */
[----:B------:R-:W0:Y:S04]  /*0560*/  LDS R18, [R2+0x900] ;  /* 0x0009000002127984 */ /* 0x000e280000000800 */
[----:B------:R-:W-:Y:S01]  /*0570*/  LDS R27, [R2+0xa00] ;  /* 0x000a0000021b7984 */ /* 0x000fe20000000800 */
[----:B-1----:R-:W-:-:S04]  /*0580*/  FFMA R29, R29, R10, R8 ;  /* 0x0000000a1d1d7223 */ /* 0x002fc80000000008 */
[----:B------:R-:W-:Y:S02]  /*0590*/  FFMA R29, R22, R11, R29 ;  /* 0x0000000b161d7223 */ /* 0x000fe4000000001d */
[----:B------:R-:W1:Y:S04]  /*05a0*/  LDS.128 R8, [R5+0x50] ;  /* 0x0000500005087984 */ /* 0x000e680000000c00 */
[----:B------:R-:W3:Y:S01]  /*05b0*/  LDS R22, [R2+0xa80] ;  /* 0x000a800002167984 */ /* 0x000ee20000000800 */
[----:B--2---:R-:W-:-:S03]  /*05c0*/  FFMA R25, R12, R25, R29 ;  /* 0x000000190c197223 */ /* 0x004fc6000000001d */
[----:B------:R-:W-:Y:S01]  /*05d0*/  LDS R29, [R2+0xc00] ;  /* 0x000c0000021d7984 */ /* 0x000fe20000000800 */
[----:B------:R-:W-:-:S03]  /*05e0*/  FFMA R13, R20, R13, R25 ;  /* 0x0000000d140d7223 */ /* 0x000fc60000000019 */
[----:B------:R-:W2:Y:S04]  /*05f0*/  LDS R25, [R2+0xb00] ;  /* 0x000b000002197984 */ /* 0x000ea80000000800 */
[----:B------:R-:W4:Y:S01]  /*0600*/  LDS R20, [R2+0xb80] ;  /* 0x000b800002147984 */ /* 0x000f220000000800 */
[----:B0-----:R-:W-:-:S03]  /*0610*/  FFMA R13, R18, R14, R13 ;  /* 0x0000000e120d7223 */ /* 0x001fc6000000000d */
[----:B------:R-:W-:Y:S01]  /*0620*/  LDS R18, [R2+0xc80] ;  /* 0x000c800002127984 */ /* 0x000fe20000000800 */
[----:B------:R-:W-:-:S03]  /*0630*/  FFMA R24, R24, R15, R13 ;  /* 0x0000000f18187223 */ /* 0x000fc6000000000d */
[----:B------:R-:W0:Y:S01]  /*0640*/  LDS.128 R12, [R5+0x60] ;  /* 0x00006000050c7984 */ /* 0x000e220000000c00 */
[----:B-1----:R-:W-:-:S03]  /*0650*/  FFMA R27, R8, R27, R24 ;  /* 0x0000001b081b7223 */ /* 0x002fc60000000018 */
[----:B------:R-:W-:Y:S01]  /*0660*/  LDS R24, [R2+0xf00] ;  /* 0x000f000002187984 */ /* 0x000fe20000000800 */
[----:B---3--:R-:W-:-:S03]  /*0670*/  FFMA R22, R22, R9, R27 ;  /* 0x0000000916167223 */ /* 0x008fc6000000001b */
[----:B------:R-:W1:Y:S01]  /*0680*/  LDS R27, [R2+0xd00] ;  /* 0x000d0000021b7984 */ /* 0x000e620000000800 */
[----:B--2---:R-:W-:-:S03]  /*0690*/  FFMA R25, R25, R10, R22 ;  /* 0x0000000a19197223 */ /* 0x004fc60000000016 */
[----:B------:R-:W2:Y:S01]  /*06a0*/  LDS R22, [R2+0xd80] ;  /* 0x000d800002167984 */ /* 0x000ea20000000800 */
[----:B----4-:R-:W-:-:S03]  /*06b0*/  FFMA R20, R20, R11, R25 ;  /* 0x0000000b14147223 */ /* 0x010fc60000000019 */
[----:B------:R-:W-:Y:S04]  /*06c0*/  LDS R25, [R2+0xe00] ;  /* 0x000e000002197984 */ /* 0x000fe80000000800 */
[----:B------:R-:W3:Y:S01]  /*06d0*/  LDS.128 R8, [R5+0x70] ;  /* 0x0000700005087984 */ /* 0x000ee20000000c00 */
[----:B0-----:R-:W-:-:S03]  /*06e0*/  FFMA R29, R12, R29, R20 ;  /* 0x0000001d0c1d7223 */ /* 0x001fc60000000014 */
[----:B------:R-:W0:Y:S01]  /*06f0*/  LDS R12, [R2+0xe80] ;  /* 0x000e8000020c7984 */ /* 0x000e220000000800 */
[----:B------:R-:W-:-:S03]  /*0700*/  FFMA R20, R18, R13, R29 ;  /* 0x0000000d12147223 */ /* 0x000fc6000000001d */
[----:B------:R-:W4:Y:S01]  /*0710*/  LDS R18, [R2+0xf80] ;  /* 0x000f800002127984 */ /* 0x000f220000000800 */
[----:B-1----:R-:W-:-:S04]  /*0720*/  FFMA R27, R27, R14, R20 ;  /* 0x0000000e1b1b7223 */ /* 0x002fc80000000014 */
[----:B--2---:R-:W-:-:S04]  /*0730*/  FFMA R15, R22, R15, R27 ;  /* 0x0000000f160f7223 */ /* 0x004fc8000000001b */
[----:B---3--:R-:W-:Y:S01]  /*0740*/  FFMA R15, R8, R25, R15 ;  /* 0x00000019080f7223 */ /* 0x008fe2000000000f */
[----:B------:R-:W-:Y:S02]  /*0750*/  IADD3 R21, PT, PT, R21, 0x20, RZ ;  /* 0x0000002015157810 */ /* 0x000fe40007ffe0ff */
[----:B------:R-:W-:Y:S02]  /*0760*/  IADD3 R19, PT, PT, R19, 0x20, RZ ;  /* 0x0000002013137810 */ /* 0x000fe40007ffe0ff */
[----:B------:R-:W-:Y:S01]  /*0770*/  IADD3 R7, PT, PT, R7, 0x20, RZ ;  /* 0x0000002007077810 */ /* 0x000fe20007ffe0ff */
[----:B0-----:R-:W-:-:S04]  /*0780*/  FFMA R9, R12, R9, R15 ;  /* 0x000000090c097223 */ /* 0x001fc8000000000f */
[----:B------:R-:W-:Y:S01]  /*0790*/  FFMA R9, R24, R10, R9 ;  /* 0x0000000a18097223 */ /* 0x000fe20000000009 */
[----:B------:R-:W-:-:S03]  /*07a0*/  LEA R17, R6, R17, 0x5 ;  /* 0x0000001106117211 */ /* 0x000fc600078e28ff */
[----:B----4-:R-:W-:Y:S01]  /*07b0*/  FFMA R27, R18, R11, R9 ;  /* 0x0000000b121b7223 */ /* 0x010fe20000000009 */
[----:B------:R-:W-:Y:S06]  /*07c0*/  BAR.SYNC.DEFER_BLOCKING 0x0 ;  /* 0x0000000000007b1d */ /* 0x000fec0000010000 */
[----:B------:R-:W-:Y:S05]  /*07d0*/  @!P0 BRA `(.L_x_1) ;  /* 0xfffffff800808947 */ /* 0x000fea000383ffff */
.L_x_0:
[----:B------:R-:W0:Y:S02]  /*07e0*/  LDCU UR4, c[0x0][0x3a0] ;  /* 0x00007400ff0477ac */ /* 0x000e240008000800 */
[----:B0-----:R-:W-:-:S04]  /*07f0*/  ISETP.GE.AND P0, PT, R16, UR4, PT ;  /* 0x0000000410007c0c */ /* 0x001fc8000bf06270 */
[----:B------:R-:W-:-:S13]  /*0800*/  ISETP.GE.OR P0, PT, R23, R6, P0 ;  /* 0x000000061700720c */ /* 0x000fda0000706670 */
[----:B------:R-:W-:Y:S05]  /*0810*/  @P0 EXIT ;  /* 0x000000000000094d */ /* 0x000fea0003800000 */
[----:B------:R-:W0:Y:S01]  /*0820*/  LDC.64 R2, c[0x0][0x390] ;  /* 0x0000e400ff027b82 */ /* 0x000e220000000a00 */
[----:B------:R-:W-:-:S04]  /*0830*/  IMAD R23, R16, R6, R23 ;  /* 0x0000000610177224 */ /* 0x000fc800078e0217 */
[----:B0-----:R-:W-:-:S05]  /*0840*/  IMAD.WIDE R2, R23, 0x4, R2 ;  /* 0x0000000417027825 */ /* 0x001fca00078e0202 */
[----:B------:R-:W-:Y:S01]  /*0850*/  STG.E desc[UR8][R2.64], R27 ;  /* 0x0000001b02007986 */ /* 0x000fe2000c101908 */
[----:B------:R-:W-:Y:S05]  /*0860*/  EXIT ;  /* 0x000000000000794d */ /* 0x000fea0003800000 */
.L_x_2:
[----:B------:R-:W-:-:S00]  /*0870*/  BRA `(.L_x_2) ;  /* 0xfffffffc00fc7947 */ /* 0x000fc0000383ffff */
[----:B------:R-:W-:-:S00]  /*0880*/  NOP ;  /* 0x0000000000007918 */ /* 0x000fc00000000000 */
[----:B------:R-:W-:-:S00]  /*0890*/  NOP ;  /* 0x0000000000007918 */ /* 0x000fc00000000000 */
[----:B------:R-:W-:-:S00]  /*08a0*/  NOP ;  /* 0x0000000000007918 */ /* 0x000fc00000000000 */
[----:B------:R-:W-:-:S00]  /*08b0*/  NOP ;  /* 0x0000000000007918 */ /* 0x000fc00000000000 */
[----:B------:R-:W-:-:S00]  /*08c0*/  NOP ;  /* 0x0000000000007918 */ /* 0x000fc00000000000 */
[----:B------:R-:W-:-:S00]  /*08d0*/  NOP ;  /* 0x0000000000007918 */ /* 0x000fc00000000000 */
[----:B------:R-:W-:-:S00]  /*08e0*/  NOP ;  /* 0x0000000000007918 */ /* 0x000fc00000000000 */
[----:B------:R-:W-:-:S00]  /*08f0*/  NOP ;  /* 0x0000000000007918 */ /* 0x000fc00000000000 */
.L_x_3:


//--------------------- .nv.shared._Z20matrixMultiplyKernelPKfS0_Pfiii --------------------------
	.section	.nv.shared._Z20matrixMultiplyKernelPKfS0_Pfiii,"aw",@nobits
	.sectionflags	@""
	.align	4
.nv.shared._Z20matrixMultiplyKernelPKfS0_Pfiii:
	.zero		9216


//--------------------- .nv.shared.reserved.0     --------------------------
	.section	.nv.shared.reserved.0,"aw",@nobits
	.weak		__nv_reservedSMEM_offset_0_alias
	.size		__nv_reservedSMEM_offset_0_alias, 0, 64
	.other		__nv_reservedSMEM_offset_0_alias,@"STO_CUDA_RESERVED_SHARED STV_DEFAULT"
__nv_reservedSMEM_offset_0_alias:
	.zero		0
	.zero		64


//--------------------- .nv.constant0._Z20matrixMultiplyKernelPKfS0_Pfiii --------------------------
	.section	.nv.constant0._Z20matrixMultiplyKernelPKfS0_Pfiii,"a",@progbits
	.sectionflags	@""
	.align	4
.nv.constant0._Z20matrixMultiplyKernelPKfS0_Pfiii:
	.zero		932


//--------------------- SYMBOLS --------------------------

	.type		.nv.reservedSmem.offset0,@object
	.size		.nv.reservedSmem.offset0,0x4
	.type		.nv.reservedSmem.cap,@object
	.size		.nv.reservedSmem.cap,0x4
